//
// Generated by NVIDIA NVVM Compiler
//
// Compiler Build ID: CL-36424714
// Cuda compilation tools, release 13.0, V13.0.88
// Based on NVVM 20.0.0
//

.version 9.0
.target sm_100
.address_size 64

	// .globl	_Z6kernelPciii

.visible .entry _Z6kernelPciii(
	.param .u64 .ptr .align 1 _Z6kernelPciii_param_0,
	.param .u32 _Z6kernelPciii_param_1,
	.param .u32 _Z6kernelPciii_param_2,
	.param .u32 _Z6kernelPciii_param_3
)
{
	.reg .pred 	%p<4>;
	.reg .b32 	%r<16>;
	.reg .b64 	%rd<7>;

	ld.param.u64 	%rd1, [_Z6kernelPciii_param_0];
	ld.param.u32 	%r4, [_Z6kernelPciii_param_1];
	ld.param.u32 	%r5, [_Z6kernelPciii_param_2];
	ld.param.u32 	%r3, [_Z6kernelPciii_param_3];
	mov.u32 	%r7, %tid.x;
	mov.u32 	%r8, %ctaid.x;
	mov.u32 	%r9, %ntid.x;
	mad.lo.s32 	%r1, %r8, %r9, %r7;
	mov.u32 	%r10, %tid.y;
	mov.u32 	%r11, %ctaid.y;
	mov.u32 	%r12, %ntid.y;
	mad.lo.s32 	%r13, %r11, %r12, %r10;
	setp.ge.s32 	%p1, %r1, %r4;
	setp.ge.s32 	%p2, %r13, %r5;
	or.pred  	%p3, %p1, %p2;
	@%p3 bra 	$L__BB0_2;
	cvta.to.global.u64 	%rd2, %rd1;
	mul.lo.s32 	%r14, %r3, %r1;
	cvt.s64.s32 	%rd3, %r14;
	add.s64 	%rd4, %rd2, %rd3;
	mul.wide.u32 	%rd5, %r13, 4;
	add.s64 	%rd6, %rd4, %rd5;
	mov.b32 	%r15, 38;
	st.global.u32 	[%rd6], %r15;
$L__BB0_2:
	ret;

}


// ===== COMPILED SASS (sm_100) =====

	.target	sm_100

	.elftype	@"ET_EXEC"


//--------------------- .note.nv.tkinfo           --------------------------
	.section	.note.nv.tkinfo,"",@"SHT_NOTE"
	.sectionflags	@"SHF_NOTE_NV_TKINFO"
	.tkinfo
        /*0018*/ 	.word	0x00000002
        /*0030*/ 	.string	""
        /*0030*/ 	.string	"ptxas"
        /*0030*/ 	.string	"Cuda compilation tools, release 13.0, V13.0.88"
        /*0030*/ 	.string	"Build cuda_13.0.r13.0/compiler.36424714_0"
        /*0030*/ 	.string	"-arch sm_100 -m 64 "



//--------------------- .note.nv.cuinfo           --------------------------
	.section	.note.nv.cuinfo,"",@"SHT_NOTE"
	.sectionflags	@"SHF_NOTE_NV_CUINFO"
        /*0018*/ 	.short	0x0002
        /*001a*/ 	.short	0x0064
        /*001c*/ 	.short	0x0082
	.zero		2


//--------------------- .nv.info                  --------------------------
	.section	.nv.info,"",@"SHT_CUDA_INFO"
	.align	4


	//----- nvinfo : EIATTR_REGCOUNT
	.align		4
        /*0000*/ 	.byte	0x04, 0x2f
        /*0002*/ 	.short	(.L_1 - .L_0)
	.align		4
.L_0:
        /*0004*/ 	.word	index@(_Z6kernelPciii)
        /*0008*/ 	.word	0x0000000a


	//----- nvinfo : EIATTR_FRAME_SIZE
	.align		4
.L_1:
        /*000c*/ 	.byte	0x04, 0x11
        /*000e*/ 	.short	(.L_3 - .L_2)
	.align		4
.L_2:
        /*0010*/ 	.word	index@(_Z6kernelPciii)
        /*0014*/ 	.word	0x00000000


	//----- nvinfo : EIATTR_MIN_STACK_SIZE
	.align		4
.L_3:
        /*0018*/ 	.byte	0x04, 0x12
        /*001a*/ 	.short	(.L_5 - .L_4)
	.align		4
.L_4:
        /*001c*/ 	.word	index@(_Z6kernelPciii)
        /*0020*/ 	.word	0x00000000
.L_5:


//--------------------- .nv.compat                --------------------------
	.section	.nv.compat,"",@"SHT_CUDA_COMPAT_INFO"
	.align	4
        /*0000*/ 	.byte	0x02, 0x09, 0x00, 0x00, 0x02, 0x02, 0x01, 0x00, 0x02, 0x05, 0x05, 0x00, 0x03, 0x07, 0x01, 0x01
        /*0010*/ 	.byte	0x02, 0x03, 0x00, 0x00, 0x02, 0x06, 0x01, 0x00, 0x04, 0x0b, 0x08, 0x00, 0x09, 0x00, 0x00, 0x00
        /*0020*/ 	.byte	0x00, 0x00, 0x00, 0x00


//--------------------- .nv.info._Z6kernelPciii   --------------------------
	.section	.nv.info._Z6kernelPciii,"",@"SHT_CUDA_INFO"
	.sectionflags	@""
	.align	4


	//----- nvinfo : EIATTR_CUDA_API_VERSION
	.align		4
        /*0000*/ 	.byte	0x04, 0x37
        /*0002*/ 	.short	(.L_7 - .L_6)
.L_6:
        /*0004*/ 	.word	0x00000082


	//----- nvinfo : EIATTR_KPARAM_INFO
	.align		4
.L_7:
        /*0008*/ 	.byte	0x04, 0x17
        /*000a*/ 	.short	(.L_9 - .L_8)
.L_8:
        /*000c*/ 	.word	0x00000000
        /*0010*/ 	.short	0x0003
        /*0012*/ 	.short	0x0010
        /*0014*/ 	.byte	0x00, 0xf0, 0x11, 0x00


	//----- nvinfo : EIATTR_KPARAM_INFO
	.align		4
.L_9:
        /*0018*/ 	.byte	0x04, 0x17
        /*001a*/ 	.short	(.L_11 - .L_10)
.L_10:
        /*001c*/ 	.word	0x00000000
        /*0020*/ 	.short	0x0002
        /*0022*/ 	.short	0x000c
        /*0024*/ 	.byte	0x00, 0xf0, 0x11, 0x00


	//----- nvinfo : EIATTR_KPARAM_INFO
	.align		4
.L_11:
        /*0028*/ 	.byte	0x04, 0x17
        /*002a*/ 	.short	(.L_13 - .L_12)
.L_12:
        /*002c*/ 	.word	0x00000000
        /*0030*/ 	.short	0x0001
        /*0032*/ 	.short	0x0008
        /*0034*/ 	.byte	0x00, 0xf0, 0x11, 0x00


	//----- nvinfo : EIATTR_KPARAM_INFO
	.align		4
.L_13:
        /*0038*/ 	.byte	0x04, 0x17
        /*003a*/ 	.short	(.L_15 - .L_14)
.L_14:
        /*003c*/ 	.word	0x00000000
        /*0040*/ 	.short	0x0000
        /*0042*/ 	.short	0x0000
        /*0044*/ 	.byte	0x00, 0xf5, 0x21, 0x00


	//----- nvinfo : EIATTR_SPARSE_MMA_MASK
	.align		4
.L_15:
        /*0048*/ 	.byte	0x03, 0x50
        /*004a*/ 	.short	0x0000


	//----- nvinfo : EIATTR_MAXREG_COUNT
	.align		4
        /*004c*/ 	.byte	0x03, 0x1b
        /*004e*/ 	.short	0x00ff


	//----- nvinfo : EIATTR_MERCURY_ISA_VERSION
	.align		4
        /*0050*/ 	.byte	0x03, 0x5f
        /*0052*/ 	.short	0x0101


	//----- nvinfo : EIATTR_VRC_CTA_INIT_COUNT
	.align		4
        /*0054*/ 	.byte	0x02, 0x4a
	.zero		1
	.zero		1


	//----- nvinfo : EIATTR_EXIT_INSTR_OFFSETS
	.align		4
        /*0058*/ 	.byte	0x04, 0x1c
        /*005a*/ 	.short	(.L_17 - .L_16)


	//   ....[0]....
.L_16:
        /*005c*/ 	.word	0x000000c0


	//   ....[1]....
        /*0060*/ 	.word	0x00000160


	//----- nvinfo : EIATTR_CBANK_PARAM_SIZE
	.align		4
.L_17:
        /*0064*/ 	.byte	0x03, 0x19
        /*0066*/ 	.short	0x0014


	//----- nvinfo : EIATTR_PARAM_CBANK
	.align		4
        /*0068*/ 	.byte	0x04, 0x0a
        /*006a*/ 	.short	(.L_19 - .L_18)
	.align		4
.L_18:
        /*006c*/ 	.word	index@(.nv.constant0._Z6kernelPciii)
        /*0070*/ 	.short	0x0380
        /*0072*/ 	.short	0x0014


	//----- nvinfo : EIATTR_SW_WAR
	.align		4
.L_19:
        /*0074*/ 	.byte	0x04, 0x36
        /*0076*/ 	.short	(.L_21 - .L_20)
.L_20:
        /*0078*/ 	.word	0x00000008
.L_21:


//--------------------- .nv.callgraph             --------------------------
	.section	.nv.callgraph,"",@"SHT_CUDA_CALLGRAPH"
	.align	4
	.sectionentsize	8
	.align		4
        /*0000*/ 	.word	0x00000000
	.align		4
        /*0004*/ 	.word	0xffffffff
	.align		4
        /*0008*/ 	.word	0x00000000
	.align		4
        /*000c*/ 	.word	0xfffffffe
	.align		4
        /*0010*/ 	.word	0x00000000
	.align		4
        /*0014*/ 	.word	0xfffffffd
	.align		4
        /*0018*/ 	.word	0x00000000
	.align		4
        /*001c*/ 	.word	0xfffffffc


//--------------------- .text._Z6kernelPciii      --------------------------
	.section	.text._Z6kernelPciii,"ax",@progbits
	.align	128
        .global         _Z6kernelPciii
        .type           _Z6kernelPciii,@function
        .size           _Z6kernelPciii,(.L_x_1 - _Z6kernelPciii)
        .other          _Z6kernelPciii,@"STO_CUDA_ENTRY STV_DEFAULT"
_Z6kernelPciii:
.text._Z6kernelPciii:
[----:B------:R-:W-:Y:S01]  /*0000*/  LDC R1, c[0x0][0x37c] ;  /* 0x0000df00ff017b82 */ /* 0x000fe20000000800 */
[----:B------:R-:W0:Y:S07]  /*0010*/  S2R R5, SR_TID.Y ;  /* 0x0000000000057919 */ /* 0x000e2e0000002200 */
[----:B------:R-:W1:Y:S01]  /*0020*/  LDC R3, c[0x0][0x360] ;  /* 0x0000d800ff037b82 */ /* 0x000e620000000800 */
[----:B------:R-:W2:Y:S01]  /*0030*/  LDCU.64 UR6, c[0x0][0x388] ;  /* 0x00007100ff0677ac */ /* 0x000ea20008000a00 */
[----:B------:R-:W1:Y:S06]  /*0040*/  S2R R0, SR_TID.X ;  /* 0x0000000000007919 */ /* 0x000e6c0000002100 */
[----:B------:R-:W0:Y:S08]  /*0050*/  S2UR UR5, SR_CTAID.Y ;  /* 0x00000000000579c3 */ /* 0x000e300000002600 */
[----:B------:R-:W0:Y:S08]  /*0060*/  LDC R2, c[0x0][0x364] ;  /* 0x0000d900ff027b82 */ /* 0x000e300000000800 */
[----:B------:R-:W1:Y:S01]  /*0070*/  S2UR UR4, SR_CTAID.X ;  /* 0x00000000000479c3 */ /* 0x000e620000002500 */
[----:B0-----:R-:W-:-:S05]  /*0080*/  IMAD R5, R2, UR5, R5 ;  /* 0x0000000502057c24 */ /* 0x001fca000f8e0205 */
[----:B--2---:R-:W-:Y:S01]  /*0090*/  ISETP.GE.AND P0, PT, R5, UR7, PT ;  /* 0x0000000705007c0c */ /* 0x004fe2000bf06270 */
[----:B-1----:R-:W-:-:S05]  /*00a0*/  IMAD R0, R3, UR4, R0 ;  /* 0x0000000403007c24 */ /* 0x002fca000f8e0200 */
[----:B------:R-:W-:-:S13]  /*00b0*/  ISETP.GE.OR P0, PT, R0, UR6, P0 ;  /* 0x0000000600007c0c */ /* 0x000fda0008706670 */
[----:B------:R-:W-:Y:S05]  /*00c0*/  @P0 EXIT ;  /* 0x000000000000094d */ /* 0x000fea0003800000 */
[----:B------:R-:W0:Y:S01]  /*00d0*/  LDCU UR4, c[0x0][0x390] ;  /* 0x00007200ff0477ac */ /* 0x000e220008000800 */
[----:B------:R-:W-:Y:S01]  /*00e0*/  HFMA2 R7, -RZ, RZ, 0, 2.26497650146484375e-06 ;  /* 0x00000026ff077431 */ /* 0x000fe200000001ff */
[----:B------:R-:W1:Y:S01]  /*00f0*/  LDCU.64 UR6, c[0x0][0x380] ;  /* 0x00007000ff0677ac */ /* 0x000e620008000a00 */
[----:B0-----:R-:W-:Y:S01]  /*0100*/  IMAD R0, R0, UR4, RZ ;  /* 0x0000000400007c24 */ /* 0x001fe2000f8e02ff */
[----:B------:R-:W0:Y:S04]  /*0110*/  LDCU.64 UR4, c[0x0][0x358] ;  /* 0x00006b00ff0477ac */ /* 0x000e280008000a00 */
[----:B-1----:R-:W-:-:S04]  /*0120*/  IADD3 R2, P0, PT, R0, UR6, RZ ;  /* 0x0000000600027c10 */ /* 0x002fc8000ff1e0ff */
[----:B------:R-:W-:-:S03]  /*0130*/  LEA.HI.X.SX32 R3, R0, UR7, 0x1, P0 ;  /* 0x0000000700037c11 */ /* 0x000fc600080f0eff */
[----:B------:R-:W-:-:S05]  /*0140*/  IMAD.WIDE.U32 R2, R5, 0x4, R2 ;  /* 0x0000000405027825 */ /* 0x000fca00078e0002 */
[----:B0-----:R-:W-:Y:S01]  /*0150*/  STG.E desc[UR4][R2.64], R7 ;  /* 0x0000000702007986 */ /* 0x001fe2000c101904 */
[----:B------:R-:W-:Y:S05]  /*0160*/  EXIT ;  /* 0x000000000000794d */ /* 0x000fea0003800000 */
.L_x_0:
[----:B------:R-:W-:-:S00]  /*0170*/  BRA `(.L_x_0) ;  /* 0xfffffffc00fc7947 */ /* 0x000fc0000383ffff */
[----:B------:R-:W-:-:S00]  /*0180*/  NOP ;  /* 0x0000000000007918 */ /* 0x000fc00000000000 */
[----:B------:R-:W-:-:S00]  /*0190*/  NOP ;  /* 0x0000000000007918 */ /* 0x000fc00000000000 */
[----:B------:R-:W-:-:S00]  /*01a0*/  NOP ;  /* 0x0000000000007918 */ /* 0x000fc00000000000 */
[----:B------:R-:W-:-:S00]  /*01b0*/  NOP ;  /* 0x0000000000007918 */ /* 0x000fc00000000000 */
[----:B------:R-:W-:-:S00]  /*01c0*/  NOP ;  /* 0x0000000000007918 */ /* 0x000fc00000000000 */
[----:B------:R-:W-:-:S00]  /*01d0*/  NOP ;  /* 0x0000000000007918 */ /* 0x000fc00000000000 */
[----:B------:R-:W-:-:S00]  /*01e0*/  NOP ;  /* 0x0000000000007918 */ /* 0x000fc00000000000 */
[----:B------:R-:W-:-:S00]  /*01f0*/  NOP ;  /* 0x0000000000007918 */ /* 0x000fc00000000000 */
.L_x_1:


//--------------------- .nv.shared.reserved.0     --------------------------
	.section	.nv.shared.reserved.0,"aw",@nobits
	.weak		__nv_reservedSMEM_offset_0_alias
	.size		__nv_reservedSMEM_offset_0_alias, 0, 64
	.other		__nv_reservedSMEM_offset_0_alias,@"STO_CUDA_RESERVED_SHARED STV_DEFAULT"
__nv_reservedSMEM_offset_0_alias:
	.zero		0
	.zero		64


//--------------------- .nv.constant0._Z6kernelPciii --------------------------
	.section	.nv.constant0._Z6kernelPciii,"a",@progbits
	.sectionflags	@""
	.align	4
.nv.constant0._Z6kernelPciii:
	.zero		916


//--------------------- SYMBOLS --------------------------

	.type		.nv.reservedSmem.offset0,@object
	.size		.nv.reservedSmem.offset0,0x4
